	.headerflags	@"EF_CUDA_TEXMODE_UNIFIED EF_CUDA_64BIT_ADDRESS EF_CUDA_ACCELERATORS EF_CUDA_SM90 EF_CUDA_VIRTUAL_SM(EF_CUDA_SM90)"
	.elftype	@"ET_EXEC"


//--------------------- .nv.info                  --------------------------
	.section	.nv.info,"",@"SHT_CUDA_INFO"
	.align	4


	//----- nvinfo : EIATTR_REGCOUNT
	.align		4
        /*0000*/ 	.byte	0x04, 0x2f
        /*0002*/ 	.short	(.L_3 - .L_2)
	.align		4
.L_2:
        /*0004*/ 	.word	index@(triton_poi_fused__native_batch_norm_legit_no_training_relu_1)
        /*0008*/ 	.word	0x00000016


	//----- nvinfo : EIATTR_MIN_STACK_SIZE
	.align		4
.L_3:
        /*000c*/ 	.byte	0x04, 0x12
        /*000e*/ 	.short	(.L_5 - .L_4)
	.align		4
.L_4:
        /*0010*/ 	.word	index@(triton_poi_fused__native_batch_norm_legit_no_training_relu_1)
        /*0014*/ 	.word	0x00000000


	//----- nvinfo : EIATTR_FRAME_SIZE
	.align		4
.L_5:
        /*0018*/ 	.byte	0x04, 0x11
        /*001a*/ 	.short	(.L_7 - .L_6)
	.align		4
.L_6:
        /*001c*/ 	.word	index@(triton_poi_fused__native_batch_norm_legit_no_training_relu_1)
        /*0020*/ 	.word	0x00000000


	//----- nvinfo : EIATTR_MIN_STACK_SIZE
	.align		4
.L_7:
        /*0024*/ 	.byte	0x04, 0x12
        /*0026*/ 	.short	(.L_9 - .L_8)
	.align		4
.L_8:
        /*0028*/ 	.word	index@(triton_poi_fused__native_batch_norm_legit_no_training_relu_1)
        /*002c*/ 	.word	0x00000000
.L_9:


//--------------------- .nv.info.triton_poi_fused__native_batch_norm_legit_no_training_relu_1 --------------------------
	.section	.nv.info.triton_poi_fused__native_batch_norm_legit_no_training_relu_1,"",@"SHT_CUDA_INFO"
	.sectionflags	@""
	.align	4


	//----- nvinfo : EIATTR_CUDA_API_VERSION
	.align		4
        /*0000*/ 	.byte	0x04, 0x37
        /*0002*/ 	.short	(.L_11 - .L_10)
.L_10:
        /*0004*/ 	.word	0x0000007c


	//----- nvinfo : EIATTR_KPARAM_INFO
	.align		4
.L_11:
        /*0008*/ 	.byte	0x04, 0x17
        /*000a*/ 	.short	(.L_13 - .L_12)
.L_12:
        /*000c*/ 	.word	0x00000000
        /*0010*/ 	.short	0x0006
        /*0012*/ 	.short	0x0030
        /*0014*/ 	.byte	0x00, 0xf0, 0x11, 0x00


	//----- nvinfo : EIATTR_KPARAM_INFO
	.align		4
.L_13:
        /*0018*/ 	.byte	0x04, 0x17
        /*001a*/ 	.short	(.L_15 - .L_14)
.L_14:
        /*001c*/ 	.word	0x00000000
        /*0020*/ 	.short	0x0005
        /*0022*/ 	.short	0x0028
        /*0024*/ 	.byte	0x00, 0xf4, 0x21, 0x00


	//----- nvinfo : EIATTR_KPARAM_INFO
	.align		4
.L_15:
        /*0028*/ 	.byte	0x04, 0x17
        /*002a*/ 	.short	(.L_17 - .L_16)
.L_16:
        /*002c*/ 	.word	0x00000000
        /*0030*/ 	.short	0x0004
        /*0032*/ 	.short	0x0020
        /*0034*/ 	.byte	0x00, 0xf4, 0x21, 0x00


	//----- nvinfo : EIATTR_KPARAM_INFO
	.align		4
.L_17:
        /*0038*/ 	.byte	0x04, 0x17
        /*003a*/ 	.short	(.L_19 - .L_18)
.L_18:
        /*003c*/ 	.word	0x00000000
        /*0040*/ 	.short	0x0003
        /*0042*/ 	.short	0x0018
        /*0044*/ 	.byte	0x00, 0xf4, 0x21, 0x00


	//----- nvinfo : EIATTR_KPARAM_INFO
	.align		4
.L_19:
        /*0048*/ 	.byte	0x04, 0x17
        /*004a*/ 	.short	(.L_21 - .L_20)
.L_20:
        /*004c*/ 	.word	0x00000000
        /*0050*/ 	.short	0x0002
        /*0052*/ 	.short	0x0010
        /*0054*/ 	.byte	0x00, 0xf4, 0x21, 0x00


	//----- nvinfo : EIATTR_KPARAM_INFO
	.align		4
.L_21:
        /*0058*/ 	.byte	0x04, 0x17
        /*005a*/ 	.short	(.L_23 - .L_22)
.L_22:
        /*005c*/ 	.word	0x00000000
        /*0060*/ 	.short	0x0001
        /*0062*/ 	.short	0x0008
        /*0064*/ 	.byte	0x00, 0xf4, 0x21, 0x00


	//----- nvinfo : EIATTR_KPARAM_INFO
	.align		4
.L_23:
        /*0068*/ 	.byte	0x04, 0x17
        /*006a*/ 	.short	(.L_25 - .L_24)
.L_24:
        /*006c*/ 	.word	0x00000000
        /*0070*/ 	.short	0x0000
        /*0072*/ 	.short	0x0000
        /*0074*/ 	.byte	0x00, 0xf4, 0x21, 0x00


	//----- nvinfo : EIATTR_SPARSE_MMA_MASK
	.align		4
.L_25:
        /*0078*/ 	.byte	0x03, 0x50
        /*007a*/ 	.short	0x0000


	//----- nvinfo : EIATTR_MAXREG_COUNT
	.align		4
        /*007c*/ 	.byte	0x03, 0x1b
        /*007e*/ 	.short	0x00ff


	//----- nvinfo : EIATTR_EXIT_INSTR_OFFSETS
	.align		4
        /*0080*/ 	.byte	0x04, 0x1c
        /*0082*/ 	.short	(.L_27 - .L_26)


	//   ....[0]....
.L_26:
        /*0084*/ 	.word	0x00000480


	//   ....[1]....
        /*0088*/ 	.word	0x000004a0


	//----- nvinfo : EIATTR_REQNTID
	.align		4
.L_27:
        /*008c*/ 	.byte	0x04, 0x10
        /*008e*/ 	.short	(.L_29 - .L_28)
.L_28:
        /*0090*/ 	.word	0x00000080
        /*0094*/ 	.word	0x00000001
        /*0098*/ 	.word	0x00000001


	//----- nvinfo : EIATTR_CBANK_PARAM_SIZE
	.align		4
.L_29:
        /*009c*/ 	.byte	0x03, 0x19
        /*009e*/ 	.short	0x0034


	//----- nvinfo : EIATTR_PARAM_CBANK
	.align		4
        /*00a0*/ 	.byte	0x04, 0x0a
        /*00a2*/ 	.short	(.L_31 - .L_30)
	.align		4
.L_30:
        /*00a4*/ 	.word	index@(.nv.constant0.triton_poi_fused__native_batch_norm_legit_no_training_relu_1)
        /*00a8*/ 	.short	0x0210
        /*00aa*/ 	.short	0x0034


	//----- nvinfo : EIATTR_SW_WAR
	.align		4
.L_31:
        /*00ac*/ 	.byte	0x04, 0x36
        /*00ae*/ 	.short	(.L_33 - .L_32)
.L_32:
        /*00b0*/ 	.word	0x00000008
.L_33:


//--------------------- .nv.callgraph             --------------------------
	.section	.nv.callgraph,"",@"SHT_CUDA_CALLGRAPH"
	.align	4
	.sectionentsize	8
	.align		4
        /*0000*/ 	.word	0x00000000
	.align		4
        /*0004*/ 	.word	0xffffffff
	.align		4
        /*0008*/ 	.word	0x00000000
	.align		4
        /*000c*/ 	.word	0xfffffffe
	.align		4
        /*0010*/ 	.word	0x00000000
	.align		4
        /*0014*/ 	.word	0xfffffffd
	.align		4
        /*0018*/ 	.word	0x00000000
	.align		4
        /*001c*/ 	.word	0xfffffffc


//--------------------- .nv.constant4             --------------------------
	.section	.nv.constant4,"a",@progbits
	.align	8
	.align		8
.nv.constant4:
        /*0000*/ 	.dword	_$_str
	.align		8
        /*0008*/ 	.dword	_$_str_$_2


//--------------------- .text.triton_poi_fused__native_batch_norm_legit_no_training_relu_1 --------------------------
	.section	.text.triton_poi_fused__native_batch_norm_legit_no_training_relu_1,"ax",@progbits
	.align	128
        .global         triton_poi_fused__native_batch_norm_legit_no_training_relu_1
        .type           triton_poi_fused__native_batch_norm_legit_no_training_relu_1,@function
        .size           triton_poi_fused__native_batch_norm_legit_no_training_relu_1,(.L_x_1 - triton_poi_fused__native_batch_norm_legit_no_training_relu_1)
        .other          triton_poi_fused__native_batch_norm_legit_no_training_relu_1,@"STO_CUDA_ENTRY STV_DEFAULT"
triton_poi_fused__native_batch_norm_legit_no_training_relu_1:
.text.triton_poi_fused__native_batch_norm_legit_no_training_relu_1:
[----:B------:R-:W0:Y:S01]  /*0000*/  LDC R1, c[0x0][0x28] ;  /* 0x00000a00ff017b82 */ /* 0x000e220000000800 */
[----:B------:R-:W1:Y:S07]  /*0010*/  S2R R0, SR_TID.X ;  /* 0x0000000000007919 */ /* 0x000e6e0000002100 */
[----:B------:R-:W2:Y:S01]  /*0020*/  LDC.64 R8, c[0x0][0x220] ;  /* 0x00008800ff087b82 */ /* 0x000ea20000000a00 */
[----:B------:R-:W-:Y:S01]  /*0030*/  ULDC.64 UR4, c[0x0][0x208] ;  /* 0x0000820000047ab9 */ /* 0x000fe20000000a00 */
[----:B------:R-:W3:Y:S06]  /*0040*/  S2R R5, SR_CTAID.X ;  /* 0x0000000000057919 */ /* 0x000eec0000002500 */
[----:B------:R-:W4:Y:S08]  /*0050*/  LDC.64 R14, c[0x0][0x218] ;  /* 0x00008600ff0e7b82 */ /* 0x000f300000000a00 */
[----:B------:R-:W5:Y:S08]  /*0060*/  LDC.64 R12, c[0x0][0x210] ;  /* 0x00008400ff0c7b82 */ /* 0x000f700000000a00 */
[----:B------:R-:W4:Y:S01]  /*0070*/  LDC.64 R16, c[0x0][0x228] ;  /* 0x00008a00ff107b82 */ /* 0x000f220000000a00 */
[----:B-1----:R-:W-:-:S07]  /*0080*/  IMAD.SHL.U32 R0, R0, 0x2, RZ ;  /* 0x0000000200007824 */ /* 0x002fce00078e00ff */
[----:B------:R-:W1:Y:S01]  /*0090*/  LDC.64 R18, c[0x0][0x230] ;  /* 0x00008c00ff127b82 */ /* 0x000e620000000a00 */
[----:B---3--:R-:W-:Y:S02]  /*00a0*/  SHF.R.S32.HI R3, RZ, 0x17, R5 ;  /* 0x00000017ff037819 */ /* 0x008fe40000011405 */
[----:B------:R-:W-:Y:S02]  /*00b0*/  LOP3.LUT R0, R0, 0xfe, RZ, 0xc0, !PT ;  /* 0x000000fe00007812 */ /* 0x000fe400078ec0ff */
[----:B------:R-:W-:-:S03]  /*00c0*/  SGXT R3, R3, 0x1 ;  /* 0x000000010303781a */ /* 0x000fc60000000200 */
[----:B------:R-:W-:Y:S01]  /*00d0*/  IMAD R0, R5, 0x100, R0 ;  /* 0x0000010005007824 */ /* 0x000fe200078e0200 */
[----:B------:R-:W-:-:S04]  /*00e0*/  CS2R R4, SRZ ;  /* 0x0000000000047805 */ /* 0x000fc8000001ff00 */
[----:B------:R-:W-:Y:S02]  /*00f0*/  LEA.HI R3, R3, R0, RZ, 0x4 ;  /* 0x0000000003037211 */ /* 0x000fe400078f20ff */
[----:B------:R-:W-:Y:S02]  /*0100*/  ISETP.GE.AND P0, PT, R0, 0x100, PT ;  /* 0x000001000000780c */ /* 0x000fe40003f06270 */
[----:B------:R-:W-:-:S04]  /*0110*/  SHF.R.S32.HI R3, RZ, 0x4, R3 ;  /* 0x00000004ff037819 */ /* 0x000fc80000011403 */
[----:B------:R-:W-:-:S04]  /*0120*/  LEA.HI R2, R3, R3, RZ, 0x2 ;  /* 0x0000000303027211 */ /* 0x000fc800078f10ff */
[----:B------:R-:W-:-:S04]  /*0130*/  LOP3.LUT R2, R2, 0xfffffffc, RZ, 0xc0, !PT ;  /* 0xfffffffc02027812 */ /* 0x000fc800078ec0ff */
[----:B------:R-:W-:-:S05]  /*0140*/  IADD3 R11, R3, -R2, RZ ;  /* 0x80000002030b7210 */ /* 0x000fca0007ffe0ff */
[----:B--2---:R-:W-:-:S05]  /*0150*/  IMAD.WIDE R8, R11, 0x4, R8 ;  /* 0x000000040b087825 */ /* 0x004fca00078e0208 */
[----:B------:R-:W2:Y:S04]  /*0160*/  @!P0 LDG.E.EL R4, desc[UR4][R8.64] ;  /* 0x0000000408048981 */ /* 0x000ea8000c2e1900 */
[----:B------:R3:W2:Y:S01]  /*0170*/  @!P0 LDG.E.EL R5, desc[UR4][R8.64] ;  /* 0x0000000408058981 */ /* 0x0006a2000c2e1900 */
[----:B------:R-:W-:Y:S02]  /*0180*/  CS2R R6, SRZ ;  /* 0x0000000000067805 */ /* 0x000fe4000001ff00 */
[----:B------:R-:W-:Y:S01]  /*0190*/  CS2R R2, SRZ ;  /* 0x0000000000027805 */ /* 0x000fe2000001ff00 */
[----:B----4-:R-:W-:-:S04]  /*01a0*/  IMAD.WIDE R14, R11, 0x4, R14 ;  /* 0x000000040b0e7825 */ /* 0x010fc800078e020e */
[----:B-----5:R-:W-:Y:S01]  /*01b0*/  IMAD.WIDE R12, R0, 0x4, R12 ;  /* 0x00000004000c7825 */ /* 0x020fe200078e020c */
[----:B------:R-:W4:Y:S01]  /*01c0*/  @!P0 LDG.E.EL R7, desc[UR4][R14.64] ;  /* 0x000000040e078981 */ /* 0x000f22000c2e1900 */
[----:B---3--:R-:W-:Y:S02]  /*01d0*/  CS2R R8, SRZ ;  /* 0x0000000000087805 */ /* 0x008fe4000001ff00 */
[C---:B0-----:R-:W-:Y:S01]  /*01e0*/  IMAD.WIDE R16, R11.reuse, 0x4, R16 ;  /* 0x000000040b107825 */ /* 0x041fe200078e0210 */
[----:B------:R0:W3:Y:S03]  /*01f0*/  @!P0 LDG.E.EL R6, desc[UR4][R14.64] ;  /* 0x000000040e068981 */ /* 0x0000e6000c2e1900 */
[----:B-1----:R-:W-:Y:S01]  /*0200*/  IMAD.WIDE R18, R11, 0x4, R18 ;  /* 0x000000040b127825 */ /* 0x002fe200078e0212 */
[----:B------:R1:W4:Y:S01]  /*0210*/  @!P0 LDG.E.64 R2, desc[UR4][R12.64] ;  /* 0x000000040c028981 */ /* 0x000322000c1e1b00 */
[----:B------:R-:W-:-:S03]  /*0220*/  CS2R R10, SRZ ;  /* 0x00000000000a7805 */ /* 0x000fc6000001ff00 */
[----:B------:R-:W5:Y:S04]  /*0230*/  @!P0 LDG.E.EL R9, desc[UR4][R18.64] ;  /* 0x0000000412098981 */ /* 0x000f68000c2e1900 */
[----:B------:R-:W5:Y:S04]  /*0240*/  @!P0 LDG.E.EL R10, desc[UR4][R16.64] ;  /* 0x00000004100a8981 */ /* 0x000f68000c2e1900 */
[----:B------:R-:W3:Y:S04]  /*0250*/  @!P0 LDG.E.EL R11, desc[UR4][R16.64] ;  /* 0x00000004100b8981 */ /* 0x000ee8000c2e1900 */
[----:B------:R-:W3:Y:S01]  /*0260*/  @!P0 LDG.E.EL R8, desc[UR4][R18.64] ;  /* 0x0000000412088981 */ /* 0x000ee2000c2e1900 */
[----:B0-----:R-:W-:Y:S01]  /*0270*/  HFMA2.MMA R14, -RZ, RZ, 1.625, 0 ;  /* 0x3e800000ff0e7435 */ /* 0x001fe200000001ff */
[----:B--2---:R-:W-:Y:S01]  /*0280*/  FADD R4, R4, 9.9999997473787516356e-06 ;  /* 0x3727c5ac04047421 */ /* 0x004fe20000000000 */
[----:B------:R-:W-:-:S03]  /*0290*/  FADD R5, R5, 9.9999997473787516356e-06 ;  /* 0x3727c5ac05057421 */ /* 0x000fc60000000000 */
[----:B-1----:R-:W0:Y:S08]  /*02a0*/  MUFU.SQRT R12, R4 ;  /* 0x00000004000c7308 */ /* 0x002e300000002000 */
[----:B------:R1:W2:Y:S01]  /*02b0*/  MUFU.SQRT R13, R5 ;  /* 0x00000005000d7308 */ /* 0x0002a20000002000 */
[C---:B0-----:R-:W-:Y:S02]  /*02c0*/  FSETP.GT.AND P1, PT, R12.reuse, 8.50705917302346158658e+37, PT ;  /* 0x7e8000000c00780b */ /* 0x041fe40003f24000 */
[----:B------:R-:W-:Y:S01]  /*02d0*/  FSETP.GEU.AND P3, PT, R12, 1.175494350822287508e-38, PT ;  /* 0x008000000c00780b */ /* 0x000fe20003f6e000 */
[----:B-1----:R-:W0:Y:S01]  /*02e0*/  LDC.64 R4, c[0x0][0x238] ;  /* 0x00008e00ff047b82 */ /* 0x002e220000000a00 */
[----:B--2---:R-:W-:-:S02]  /*02f0*/  FSETP.GT.AND P2, PT, R13, 8.50705917302346158658e+37, PT ;  /* 0x7e8000000d00780b */ /* 0x004fc40003f44000 */
[----:B------:R-:W-:-:S07]  /*0300*/  FSETP.GEU.AND P4, PT, R13, 1.175494350822287508e-38, PT ;  /* 0x008000000d00780b */ /* 0x000fce0003f8e000 */
[----:B------:R-:W-:-:S04]  /*0310*/  @P1 FMUL R12, R12, 0.25 ;  /* 0x3e8000000c0c1820 */ /* 0x000fc80000400000 */
[----:B------:R-:W-:Y:S01]  /*0320*/  @!P3 FMUL R12, R12, 16777216 ;  /* 0x4b8000000c0cb820 */ /* 0x000fe20000400000 */
[----:B------:R-:W-:-:S04]  /*0330*/  @P2 FMUL R13, R13, 0.25 ;  /* 0x3e8000000d0d2820 */ /* 0x000fc80000400000 */
[----:B------:R-:W-:Y:S01]  /*0340*/  @!P4 FMUL R13, R13, 16777216 ;  /* 0x4b8000000d0dc820 */ /* 0x000fe20000400000 */
[----:B------:R-:W1:Y:S01]  /*0350*/  MUFU.RCP R12, R12 ;  /* 0x0000000c000c7308 */ /* 0x000e620000001000 */
[----:B------:R-:W-:-:S07]  /*0360*/  FSEL R15, R14, 1, P1 ;  /* 0x3f8000000e0f7808 */ /* 0x000fce0000800000 */
[----:B------:R-:W2:Y:S01]  /*0370*/  MUFU.RCP R13, R13 ;  /* 0x0000000d000d7308 */ /* 0x000ea20000001000 */
[----:B------:R-:W-:Y:S01]  /*0380*/  FSEL R14, R14, 1, P2 ;  /* 0x3f8000000e0e7808 */ /* 0x000fe20001000000 */
[----:B------:R-:W-:-:S04]  /*0390*/  @!P3 FMUL R15, R15, 16777216 ;  /* 0x4b8000000f0fb820 */ /* 0x000fc80000400000 */
[----:B------:R-:W-:Y:S01]  /*03a0*/  @!P4 FMUL R14, R14, 16777216 ;  /* 0x4b8000000e0ec820 */ /* 0x000fe20000400000 */
[----:B----4-:R-:W-:Y:S01]  /*03b0*/  FADD R2, -R7, R2 ;  /* 0x0000000207027221 */ /* 0x010fe20000000100 */
[----:B---3--:R-:W-:Y:S01]  /*03c0*/  FADD R3, -R6, R3 ;  /* 0x0000000306037221 */ /* 0x008fe20000000100 */
[----:B-1----:R-:W-:Y:S01]  /*03d0*/  FMUL R15, R12, R15 ;  /* 0x0000000f0c0f7220 */ /* 0x002fe20000400000 */
[----:B--2---:R-:W-:-:S03]  /*03e0*/  FMUL R14, R13, R14 ;  /* 0x0000000e0d0e7220 */ /* 0x004fc60000400000 */
[----:B------:R-:W-:Y:S01]  /*03f0*/  FMUL R2, R2, R15 ;  /* 0x0000000f02027220 */ /* 0x000fe20000400000 */
[----:B------:R-:W-:-:S03]  /*0400*/  FMUL R3, R3, R14 ;  /* 0x0000000e03037220 */ /* 0x000fc60000400000 */
[----:B-----5:R-:W-:Y:S01]  /*0410*/  FFMA R2, R2, R10, R9 ;  /* 0x0000000a02027223 */ /* 0x020fe20000000009 */
[----:B------:R-:W-:-:S04]  /*0420*/  FFMA R3, R3, R11, R8 ;  /* 0x0000000b03037223 */ /* 0x000fc80000000008 */
[----:B------:R-:W-:Y:S02]  /*0430*/  FSETP.GEU.AND P1, PT, R2, RZ, PT ;  /* 0x000000ff0200720b */ /* 0x000fe40003f2e000 */
[C---:B------:R-:W-:Y:S01]  /*0440*/  FSETP.GEU.AND P2, PT, R3.reuse, RZ, PT ;  /* 0x000000ff0300720b */ /* 0x040fe20003f4e000 */
[----:B0-----:R-:W-:Y:S01]  /*0450*/  IMAD.WIDE R4, R0, 0x4, R4 ;  /* 0x0000000400047825 */ /* 0x001fe200078e0204 */
[----:B------:R-:W-:Y:S02]  /*0460*/  FSEL R2, R2, RZ, P1 ;  /* 0x000000ff02027208 */ /* 0x000fe40000800000 */
[----:B------:R-:W-:Y:S01]  /*0470*/  FSEL R3, R3, RZ, P2 ;  /* 0x000000ff03037208 */ /* 0x000fe20001000000 */
[----:B------:R-:W-:Y:S08]  /*0480*/  @P0 EXIT ;  /* 0x000000000000094d */ /* 0x000ff00003800000 */
[----:B------:R-:W-:Y:S01]  /*0490*/  STG.E.64 desc[UR4][R4.64], R2 ;  /* 0x0000000204007986 */ /* 0x000fe2000c101b04 */
[----:B------:R-:W-:Y:S05]  /*04a0*/  EXIT ;  /* 0x000000000000794d */ /* 0x000fea0003800000 */
.L_x_0:
[----:B------:R-:W-:-:S00]  /*04b0*/  BRA `(.L_x_0) ;  /* 0xfffffffc00fc7947 */ /* 0x000fc0000383ffff */
[----:B------:R-:W-:-:S00]  /*04c0*/  NOP ;  /* 0x0000000000007918 */ /* 0x000fc00000000000 */
        /* <DEDUP_REMOVED lines=11> */
.L_x_1:


//--------------------- .nv.global.init           --------------------------
	.section	.nv.global.init,"aw",@progbits
.nv.global.init:
	.type		_$_str,@object
	.size		_$_str,(_$_str_$_2 - _$_str)
_$_str:
        /*0000*/ 	.byte	0x5f, 0x5f, 0x43, 0x55, 0x44, 0x41, 0x5f, 0x46, 0x54, 0x5a, 0x00
	.type		_$_str_$_2,@object
	.size		_$_str_$_2,(.L_1 - _$_str_$_2)
_$_str_$_2:
        /*000b*/ 	.byte	0x5f, 0x5f, 0x43, 0x55, 0x44, 0x41, 0x5f, 0x50, 0x52, 0x45, 0x43, 0x5f, 0x53, 0x51, 0x52, 0x54
        /*001b*/ 	.byte	0x00
.L_1:


//--------------------- .nv.constant0.triton_poi_fused__native_batch_norm_legit_no_training_relu_1 --------------------------
	.section	.nv.constant0.triton_poi_fused__native_batch_norm_legit_no_training_relu_1,"a",@progbits
	.sectionflags	@""
	.align	4
.nv.constant0.triton_poi_fused__native_batch_norm_legit_no_training_relu_1:
	.zero		580
